	.headerflags	@"EF_CUDA_TEXMODE_UNIFIED EF_CUDA_64BIT_ADDRESS EF_CUDA_ACCELERATORS EF_CUDA_SM90 EF_CUDA_VIRTUAL_SM(EF_CUDA_SM90)"
	.elftype	@"ET_EXEC"


//--------------------- .nv.info                  --------------------------
	.section	.nv.info,"",@"SHT_CUDA_INFO"
	.align	4


	//----- nvinfo : EIATTR_REGCOUNT
	.align		4
        /*0000*/ 	.byte	0x04, 0x2f
        /*0002*/ 	.short	(.L_1 - .L_0)
	.align		4
.L_0:
        /*0004*/ 	.word	index@(triton_poi_fused_cat_30)
        /*0008*/ 	.word	0x00000024


	//----- nvinfo : EIATTR_MIN_STACK_SIZE
	.align		4
.L_1:
        /*000c*/ 	.byte	0x04, 0x12
        /*000e*/ 	.short	(.L_3 - .L_2)
	.align		4
.L_2:
        /*0010*/ 	.word	index@(triton_poi_fused_cat_30)
        /*0014*/ 	.word	0x00000000


	//----- nvinfo : EIATTR_FRAME_SIZE
	.align		4
.L_3:
        /*0018*/ 	.byte	0x04, 0x11
        /*001a*/ 	.short	(.L_5 - .L_4)
	.align		4
.L_4:
        /*001c*/ 	.word	index@(triton_poi_fused_cat_30)
        /*0020*/ 	.word	0x00000000


	//----- nvinfo : EIATTR_MIN_STACK_SIZE
	.align		4
.L_5:
        /*0024*/ 	.byte	0x04, 0x12
        /*0026*/ 	.short	(.L_7 - .L_6)
	.align		4
.L_6:
        /*0028*/ 	.word	index@(triton_poi_fused_cat_30)
        /*002c*/ 	.word	0x00000000
.L_7:


//--------------------- .nv.info.triton_poi_fused_cat_30 --------------------------
	.section	.nv.info.triton_poi_fused_cat_30,"",@"SHT_CUDA_INFO"
	.sectionflags	@""
	.align	4


	//----- nvinfo : EIATTR_CUDA_API_VERSION
	.align		4
        /*0000*/ 	.byte	0x04, 0x37
        /*0002*/ 	.short	(.L_9 - .L_8)
.L_8:
        /*0004*/ 	.word	0x0000007c


	//----- nvinfo : EIATTR_KPARAM_INFO
	.align		4
.L_9:
        /*0008*/ 	.byte	0x04, 0x17
        /*000a*/ 	.short	(.L_11 - .L_10)
.L_10:
        /*000c*/ 	.word	0x00000000
        /*0010*/ 	.short	0x0006
        /*0012*/ 	.short	0x0030
        /*0014*/ 	.byte	0x00, 0xf0, 0x11, 0x00


	//----- nvinfo : EIATTR_KPARAM_INFO
	.align		4
.L_11:
        /*0018*/ 	.byte	0x04, 0x17
        /*001a*/ 	.short	(.L_13 - .L_12)
.L_12:
        /*001c*/ 	.word	0x00000000
        /*0020*/ 	.short	0x0005
        /*0022*/ 	.short	0x0028
        /*0024*/ 	.byte	0x00, 0xf4, 0x21, 0x00


	//----- nvinfo : EIATTR_KPARAM_INFO
	.align		4
.L_13:
        /*0028*/ 	.byte	0x04, 0x17
        /*002a*/ 	.short	(.L_15 - .L_14)
.L_14:
        /*002c*/ 	.word	0x00000000
        /*0030*/ 	.short	0x0004
        /*0032*/ 	.short	0x0020
        /*0034*/ 	.byte	0x00, 0xf4, 0x21, 0x00


	//----- nvinfo : EIATTR_KPARAM_INFO
	.align		4
.L_15:
        /*0038*/ 	.byte	0x04, 0x17
        /*003a*/ 	.short	(.L_17 - .L_16)
.L_16:
        /*003c*/ 	.word	0x00000000
        /*0040*/ 	.short	0x0003
        /*0042*/ 	.short	0x0018
        /*0044*/ 	.byte	0x00, 0xf4, 0x21, 0x00


	//----- nvinfo : EIATTR_KPARAM_INFO
	.align		4
.L_17:
        /*0048*/ 	.byte	0x04, 0x17
        /*004a*/ 	.short	(.L_19 - .L_18)
.L_18:
        /*004c*/ 	.word	0x00000000
        /*0050*/ 	.short	0x0002
        /*0052*/ 	.short	0x0010
        /*0054*/ 	.byte	0x00, 0xf4, 0x21, 0x00


	//----- nvinfo : EIATTR_KPARAM_INFO
	.align		4
.L_19:
        /*0058*/ 	.byte	0x04, 0x17
        /*005a*/ 	.short	(.L_21 - .L_20)
.L_20:
        /*005c*/ 	.word	0x00000000
        /*0060*/ 	.short	0x0001
        /*0062*/ 	.short	0x0008
        /*0064*/ 	.byte	0x00, 0xf4, 0x21, 0x00


	//----- nvinfo : EIATTR_KPARAM_INFO
	.align		4
.L_21:
        /*0068*/ 	.byte	0x04, 0x17
        /*006a*/ 	.short	(.L_23 - .L_22)
.L_22:
        /*006c*/ 	.word	0x00000000
        /*0070*/ 	.short	0x0000
        /*0072*/ 	.short	0x0000
        /*0074*/ 	.byte	0x00, 0xf4, 0x21, 0x00


	//----- nvinfo : EIATTR_SPARSE_MMA_MASK
	.align		4
.L_23:
        /*0078*/ 	.byte	0x03, 0x50
        /*007a*/ 	.short	0x0000


	//----- nvinfo : EIATTR_MAXREG_COUNT
	.align		4
        /*007c*/ 	.byte	0x03, 0x1b
        /*007e*/ 	.short	0x00ff


	//----- nvinfo : EIATTR_EXIT_INSTR_OFFSETS
	.align		4
        /*0080*/ 	.byte	0x04, 0x1c
        /*0082*/ 	.short	(.L_25 - .L_24)


	//   ....[0]....
.L_24:
        /*0084*/ 	.word	0x000012c0


	//----- nvinfo : EIATTR_REQNTID
	.align		4
.L_25:
        /*0088*/ 	.byte	0x04, 0x10
        /*008a*/ 	.short	(.L_27 - .L_26)
.L_26:
        /*008c*/ 	.word	0x00000080
        /*0090*/ 	.word	0x00000001
        /*0094*/ 	.word	0x00000001


	//----- nvinfo : EIATTR_CBANK_PARAM_SIZE
	.align		4
.L_27:
        /*0098*/ 	.byte	0x03, 0x19
        /*009a*/ 	.short	0x0034


	//----- nvinfo : EIATTR_PARAM_CBANK
	.align		4
        /*009c*/ 	.byte	0x04, 0x0a
        /*009e*/ 	.short	(.L_29 - .L_28)
	.align		4
.L_28:
        /*00a0*/ 	.word	index@(.nv.constant0.triton_poi_fused_cat_30)
        /*00a4*/ 	.short	0x0210
        /*00a6*/ 	.short	0x0034


	//----- nvinfo : EIATTR_SW_WAR
	.align		4
.L_29:
        /*00a8*/ 	.byte	0x04, 0x36
        /*00aa*/ 	.short	(.L_31 - .L_30)
.L_30:
        /*00ac*/ 	.word	0x00000008
.L_31:


//--------------------- .nv.callgraph             --------------------------
	.section	.nv.callgraph,"",@"SHT_CUDA_CALLGRAPH"
	.align	4
	.sectionentsize	8
	.align		4
        /*0000*/ 	.word	0x00000000
	.align		4
        /*0004*/ 	.word	0xffffffff
	.align		4
        /*0008*/ 	.word	0x00000000
	.align		4
        /*000c*/ 	.word	0xfffffffe
	.align		4
        /*0010*/ 	.word	0x00000000
	.align		4
        /*0014*/ 	.word	0xfffffffd
	.align		4
        /*0018*/ 	.word	0x00000000
	.align		4
        /*001c*/ 	.word	0xfffffffc


//--------------------- .text.triton_poi_fused_cat_30 --------------------------
	.section	.text.triton_poi_fused_cat_30,"ax",@progbits
	.align	128
        .global         triton_poi_fused_cat_30
        .type           triton_poi_fused_cat_30,@function
        .size           triton_poi_fused_cat_30,(.L_x_1 - triton_poi_fused_cat_30)
        .other          triton_poi_fused_cat_30,@"STO_CUDA_ENTRY STV_DEFAULT"
triton_poi_fused_cat_30:
.text.triton_poi_fused_cat_30:
[----:B------:R-:W-:Y:S01]  /*0000*/  LDC R1, c[0x0][0x28] ;  /* 0x00000a00ff017b82 */ /* 0x000fe20000000800 */
[----:B------:R-:W1:Y:S07]  /*0010*/  S2R R0, SR_TID.X ;  /* 0x0000000000007919 */ /* 0x000e6e0000002100 */
[----:B------:R-:W2:Y:S01]  /*0020*/  LDC.64 R16, c[0x0][0x228] ;  /* 0x00008a00ff107b82 */ /* 0x000ea20000000a00 */
[----:B------:R-:W-:Y:S01]  /*0030*/  CS2R R14, SRZ ;  /* 0x00000000000e7805 */ /* 0x000fe2000001ff00 */
[----:B------:R-:W-:Y:S01]  /*0040*/  ULDC.64 UR4, c[0x0][0x208] ;  /* 0x0000820000047ab9 */ /* 0x000fe20000000a00 */
[----:B------:R-:W3:Y:S01]  /*0050*/  S2R R3, SR_CTAID.X ;  /* 0x0000000000037919 */ /* 0x000ee20000002500 */
[----:B------:R-:W-:Y:S01]  /*0060*/  ULDC.64 UR6, c[0x0][0x230] ;  /* 0x00008c0000067ab9 */ /* 0x000fe20000000a00 */
[----:B------:R-:W-:Y:S01]  /*0070*/  ULDC.64 UR8, c[0x0][0x220] ;  /* 0x0000880000087ab9 */ /* 0x000fe20000000a00 */
[----:B-1----:R-:W-:Y:S01]  /*0080*/  IMAD.SHL.U32 R0, R0, 0x4, RZ ;  /* 0x0000000400007824 */ /* 0x002fe200078e00ff */
[----:B---3--:R-:W-:-:S04]  /*0090*/  SHF.R.S32.HI R21, RZ, 0x15, R3 ;  /* 0x00000015ff157819 */ /* 0x008fc80000011403 */
[----:B------:R-:W-:Y:S02]  /*00a0*/  LOP3.LUT R0, R0, 0x1fc, RZ, 0xc0, !PT ;  /* 0x000001fc00007812 */ /* 0x000fe400078ec0ff */
[----:B------:R-:W-:-:S03]  /*00b0*/  SGXT R21, R21, 0x1 ;  /* 0x000000011515781a */ /* 0x000fc60000000200 */
[----:B------:R-:W-:-:S05]  /*00c0*/  IMAD R0, R3, 0x400, R0 ;  /* 0x0000040003007824 */ /* 0x000fca00078e0200 */
[-C--:B------:R-:W-:Y:S02]  /*00d0*/  LEA.HI R3, R21, R0.reuse, RZ, 0xa ;  /* 0x0000000015037211 */ /* 0x080fe400078f50ff */
[----:B------:R-:W-:Y:S02]  /*00e0*/  SHF.R.S32.HI R5, RZ, 0x1f, R0 ;  /* 0x0000001fff057819 */ /* 0x000fe40000011400 */
[----:B------:R-:W-:Y:S02]  /*00f0*/  SHF.R.S32.HI R24, RZ, 0xa, R3 ;  /* 0x0000000aff187819 */ /* 0x000fe40000011403 */
[----:B------:R-:W-:-:S03]  /*0100*/  LEA.HI R4, R5, R0, RZ, 0x5 ;  /* 0x0000000005047211 */ /* 0x000fc600078f28ff */
[----:B------:R-:W-:Y:S01]  /*0110*/  IMAD.HI R2, R24, 0x66666667, RZ ;  /* 0x6666666718027827 */ /* 0x000fe200078e02ff */
[----:B------:R-:W-:-:S04]  /*0120*/  SHF.R.S32.HI R6, RZ, 0x5, R4 ;  /* 0x00000005ff067819 */ /* 0x000fc80000011404 */
[----:B------:R-:W-:-:S04]  /*0130*/  SHF.R.U32.HI R5, RZ, 0x1f, R2 ;  /* 0x0000001fff057819 */ /* 0x000fc80000011602 */
[----:B------:R-:W-:Y:S02]  /*0140*/  LEA.HI.SX32 R5, R2, R5, 0x19 ;  /* 0x0000000502057211 */ /* 0x000fe400078fcaff */
[----:B------:R-:W-:-:S03]  /*0150*/  LEA.HI R2, R6, R6, RZ, 0x5 ;  /* 0x0000000606027211 */ /* 0x000fc600078f28ff */
[----:B------:R-:W-:Y:S01]  /*0160*/  IMAD R24, R5, -0x140, R24 ;  /* 0xfffffec005187824 */ /* 0x000fe200078e0218 */
[----:B------:R-:W-:-:S04]  /*0170*/  LOP3.LUT R5, R2, 0xffffffe0, RZ, 0xc0, !PT ;  /* 0xffffffe002057812 */ /* 0x000fc800078ec0ff */
[----:B------:R-:W-:Y:S01]  /*0180*/  ISETP.GT.AND P6, PT, R24, 0xbf, PT ;  /* 0x000000bf1800780c */ /* 0x000fe20003fc4270 */
[----:B------:R-:W-:-:S04]  /*0190*/  IMAD.IADD R5, R6, 0x1, -R5 ;  /* 0x0000000106057824 */ /* 0x000fc800078e0a05 */
[----:B--2---:R-:W-:Y:S01]  /*01a0*/  IMAD.WIDE R10, R5, 0x8, R16 ;  /* 0x00000008050a7825 */ /* 0x004fe200078e0210 */
[----:B------:R-:W-:Y:S02]  /*01b0*/  LOP3.LUT R5, R4, 0xffffffe0, RZ, 0xc0, !PT ;  /* 0xffffffe004057812 */ /* 0x000fe400078ec0ff */
[----:B------:R-:W-:-:S03]  /*01c0*/  CS2R R6, SRZ ;  /* 0x0000000000067805 */ /* 0x000fc6000001ff00 */
[----:B------:R-:W-:Y:S02]  /*01d0*/  IMAD.IADD R19, R0, 0x1, -R5 ;  /* 0x0000000100137824 */ /* 0x000fe400078e0a05 */
[----:B------:R1:W2:Y:S01]  /*01e0*/  @P6 LDG.E.EL.64 R14, desc[UR4][R10.64] ;  /* 0x000000040a0e6981 */ /* 0x0002a2000c2e1b00 */
[----:B------:R-:W-:Y:S01]  /*01f0*/  CS2R R4, SRZ ;  /* 0x0000000000047805 */ /* 0x000fe2000001ff00 */
[----:B------:R-:W-:-:S05]  /*0200*/  IMAD.WIDE R18, R19, 0x8, R16 ;  /* 0x0000000813127825 */ /* 0x000fca00078e0210 */
[----:B------:R-:W3:Y:S01]  /*0210*/  @P6 LDG.E.EL.128 R4, desc[UR4][R18.64] ;  /* 0x0000000412046981 */ /* 0x000ee2000c2e1d00 */
[----:B------:R-:W-:Y:S01]  /*0220*/  VIADD R2, R0, 0x2 ;  /* 0x0000000200027836 */ /* 0x000fe20000000000 */
[----:B-1----:R-:W-:-:S04]  /*0230*/  CS2R R10, SRZ ;  /* 0x00000000000a7805 */ /* 0x002fc8000001ff00 */
[----:B------:R-:W-:-:S04]  /*0240*/  LEA.HI R8, R21, R2, RZ, 0x5 ;  /* 0x0000000215087211 */ /* 0x000fc800078f28ff */
[----:B------:R-:W-:-:S05]  /*0250*/  LOP3.LUT R9, R8, 0xffffffe0, RZ, 0xc0, !PT ;  /* 0xffffffe008097812 */ /* 0x000fca00078ec0ff */
[----:B------:R-:W-:Y:S01]  /*0260*/  IMAD.IADD R13, R2, 0x1, -R9 ;  /* 0x00000001020d7824 */ /* 0x000fe200078e0a09 */
[----:B------:R-:W-:-:S03]  /*0270*/  CS2R R8, SRZ ;  /* 0x0000000000087805 */ /* 0x000fc6000001ff00 */
[----:B------:R-:W-:-:S05]  /*0280*/  IMAD.WIDE R12, R13, 0x8, R16 ;  /* 0x000000080d0c7825 */ /* 0x000fca00078e0210 */
[----:B------:R-:W4:Y:S01]  /*0290*/  @P6 LDG.E.EL.128 R8, desc[UR4][R12.64] ;  /* 0x000000040c086981 */ /* 0x000f22000c2e1d00 */
[----:B------:R-:W-:-:S05]  /*02a0*/  VIADD R22, R0, 0x200 ;  /* 0x0000020000167836 */ /* 0x000fca0000000000 */
[CC--:B------:R-:W-:Y:S02]  /*02b0*/  LEA.HI R20, R21.reuse, R22.reuse, RZ, 0xa ;  /* 0x0000001615147211 */ /* 0x0c0fe400078f50ff */
[----:B------:R-:W-:Y:S02]  /*02c0*/  LEA.HI R21, R21, R22, RZ, 0x5 ;  /* 0x0000001615157211 */ /* 0x000fe400078f28ff */
[----:B------:R-:W-:Y:S02]  /*02d0*/  SHF.R.S32.HI R2, RZ, 0xa, R20 ;  /* 0x0000000aff027819 */ /* 0x000fe40000011414 */
[----:B------:R-:W-:-:S03]  /*02e0*/  SHF.R.S32.HI R25, RZ, 0x5, R21 ;  /* 0x00000005ff197819 */ /* 0x000fc60000011415 */
[----:B------:R-:W-:-:S05]  /*02f0*/  IMAD.HI R23, R2, 0x66666667, RZ ;  /* 0x6666666702177827 */ /* 0x000fca00078e02ff */
[----:B------:R-:W-:-:S04]  /*0300*/  SHF.R.U32.HI R26, RZ, 0x1f, R23 ;  /* 0x0000001fff1a7819 */ /* 0x000fc80000011617 */
[----:B------:R-:W-:Y:S02]  /*0310*/  LEA.HI.SX32 R21, R23, R26, 0x19 ;  /* 0x0000001a17157211 */ /* 0x000fe400078fcaff */
[----:B------:R-:W-:-:S03]  /*0320*/  LEA.HI R23, R25, R25, RZ, 0x5 ;  /* 0x0000001919177211 */ /* 0x000fc600078f28ff */
[----:B------:R-:W-:Y:S01]  /*0330*/  IMAD R21, R21, -0x140, R2 ;  /* 0xfffffec015157824 */ /* 0x000fe200078e0202 */
[----:B------:R-:W-:-:S04]  /*0340*/  LOP3.LUT R2, R23, 0xffffffe0, RZ, 0xc0, !PT ;  /* 0xffffffe017027812 */ /* 0x000fc800078ec0ff */
[----:B------:R-:W-:Y:S01]  /*0350*/  ISETP.GT.AND P3, PT, R21, 0xbf, PT ;  /* 0x000000bf1500780c */ /* 0x000fe20003f64270 */
[----:B------:R-:W-:-:S04]  /*0360*/  IMAD.IADD R25, R25, 0x1, -R2 ;  /* 0x0000000119197824 */ /* 0x000fc800078e0a02 */
[----:B------:R-:W-:-:S04]  /*0370*/  IMAD.WIDE R16, R25, 0x8, R16 ;  /* 0x0000000819107825 */ /* 0x000fc800078e0210 */
[----:B------:R-:W-:Y:S01]  /*0380*/  IMAD.HI R29, R0, 0x66666667, RZ ;  /* 0x66666667001d7827 */ /* 0x000fe200078e02ff */
[----:B--2---:R-:W-:Y:S02]  /*0390*/  SEL R2, R15, RZ, P6 ;  /* 0x000000ff0f027207 */ /* 0x004fe40003000000 */
[----:B------:R-:W-:Y:S02]  /*03a0*/  SEL R26, R14, RZ, P6 ;  /* 0x000000ff0e1a7207 */ /* 0x000fe40003000000 */
[----:B------:R-:W-:Y:S02]  /*03b0*/  CS2R R14, SRZ ;  /* 0x00000000000e7805 */ /* 0x000fe4000001ff00 */
[----:B------:R-:W-:Y:S02]  /*03c0*/  SHF.R.U32.HI R25, RZ, 0x1b, R2 ;  /* 0x0000001bff197819 */ /* 0x000fe40000011602 */
[----:B---3--:R-:W-:Y:S02]  /*03d0*/  SEL R23, R5, RZ, P6 ;  /* 0x000000ff05177207 */ /* 0x008fe40003000000 */
[----:B------:R-:W-:Y:S01]  /*03e0*/  LOP3.LUT R25, R25, 0x10, RZ, 0xc0, !PT ;  /* 0x0000001019197812 */ /* 0x000fe200078ec0ff */
[----:B------:R1:W2:Y:S01]  /*03f0*/  @P3 LDG.E.EL.64 R14, desc[UR4][R16.64] ;  /* 0x00000004100e3981 */ /* 0x0002a2000c2e1b00 */
[----:B------:R-:W-:-:S02]  /*0400*/  SEL R5, R6, RZ, P6 ;  /* 0x000000ff06057207 */ /* 0x000fc40003000000 */
[----:B------:R-:W-:Y:S02]  /*0410*/  SEL R6, R7, RZ, P6 ;  /* 0x000000ff07067207 */ /* 0x000fe40003000000 */
[----:B------:R-:W-:Y:S02]  /*0420*/  IADD3 R25, P0, R25, R26, RZ ;  /* 0x0000001a19197210 */ /* 0x000fe40007f1e0ff */
[----:B------:R-:W-:Y:S02]  /*0430*/  SHF.R.U32.HI R30, RZ, 0x19, R6 ;  /* 0x00000019ff1e7819 */ /* 0x000fe40000011606 */
[----:B------:R-:W-:Y:S01]  /*0440*/  SEL R26, R4, RZ, P6 ;  /* 0x000000ff041a7207 */ /* 0x000fe20003000000 */
[----:B------:R-:W-:Y:S01]  /*0450*/  IMAD.X R4, RZ, RZ, R2, P0 ;  /* 0x000000ffff047224 */ /* 0x000fe200000e0602 */
[----:B------:R-:W-:Y:S01]  /*0460*/  LEA R31, P2, R5, UR6, 0x2 ;  /* 0x00000006051f7c11 */ /* 0x000fe2000f8410ff */
[----:B------:R-:W-:Y:S01]  /*0470*/  IMAD.SHL.U32 R7, R25, 0x40, RZ ;  /* 0x0000004019077824 */ /* 0x000fe200078e00ff */
[----:B------:R-:W-:Y:S01]  /*0480*/  LOP3.LUT R30, R30, 0x40, RZ, 0xc0, !PT ;  /* 0x000000401e1e7812 */ /* 0x000fe200078ec0ff */
[----:B------:R-:W-:Y:S01]  /*0490*/  IMAD.SHL.U32 R2, R24, 0x100, RZ ;  /* 0x0000010018027824 */ /* 0x000fe200078e00ff */
[----:B------:R-:W-:-:S02]  /*04a0*/  LEA.HI.X R5, R5, UR7, R6, 0x2, P2 ;  /* 0x0000000705057c11 */ /* 0x000fc400090f1406 */
[----:B------:R-:W-:Y:S02]  /*04b0*/  SHF.R.U32.HI R32, RZ, 0x19, R23 ;  /* 0x00000019ff207819 */ /* 0x000fe40000011617 */
[----:B------:R-:W-:Y:S02]  /*04c0*/  SHF.L.U64.HI R4, R25, 0x6, R4 ;  /* 0x0000000619047819 */ /* 0x000fe40000010204 */
[----:B------:R-:W-:Y:S02]  /*04d0*/  IADD3 R30, P2, P4, R7, R31, R30 ;  /* 0x0000001f071e7210 */ /* 0x000fe40007c5e01e */
[----:B------:R-:W-:Y:S02]  /*04e0*/  SHF.R.U32.HI R6, RZ, 0x1f, R29 ;  /* 0x0000001fff067819 */ /* 0x000fe4000001161d */
[----:B------:R-:W-:Y:S02]  /*04f0*/  LEA R33, P0, R26, UR6, 0x2 ;  /* 0x000000061a217c11 */ /* 0x000fe4000f8010ff */
[----:B------:R-:W-:-:S02]  /*0500*/  LOP3.LUT R32, R32, 0x40, RZ, 0xc0, !PT ;  /* 0x0000004020207812 */ /* 0x000fc400078ec0ff */
[----:B------:R-:W-:Y:S02]  /*0510*/  IADD3.X R31, R4, R5, RZ, P2, P4 ;  /* 0x00000005041f7210 */ /* 0x000fe400017e84ff */
[----:B------:R-:W-:Y:S02]  /*0520*/  LEA.HI.SX32 R29, R29, R6, 0xf ;  /* 0x000000061d1d7211 */ /* 0x000fe400078f7aff */
[----:B-1----:R-:W-:Y:S01]  /*0530*/  LEA.HI.X R17, R26, UR7, R23, 0x2, P0 ;  /* 0x000000071a117c11 */ /* 0x002fe200080f1417 */
[----:B------:R-:W-:Y:S01]  /*0540*/  IMAD.WIDE R30, R2, 0x4, R30 ;  /* 0x00000004021e7825 */ /* 0x000fe200078e021e */
[----:B------:R-:W-:Y:S02]  /*0550*/  IADD3 R32, P0, P1, R7, R33, R32 ;  /* 0x0000002107207210 */ /* 0x000fe4000791e020 */
[----:B------:R-:W-:Y:S02]  /*0560*/  CS2R R26, SRZ ;  /* 0x00000000001a7805 */ /* 0x000fe4000001ff00 */
[----:B----4-:R-:W-:Y:S01]  /*0570*/  SEL R8, R8, RZ, P6 ;  /* 0x000000ff08087207 */ /* 0x010fe20003000000 */
[----:B------:R-:W-:Y:S01]  /*0580*/  IMAD.SHL.U32 R16, R29, 0x20000, RZ ;  /* 0x000200001d107824 */ /* 0x000fe200078e00ff */
[----:B------:R-:W-:-:S02]  /*0590*/  IADD3.X R33, R4, R17, RZ, P0, P1 ;  /* 0x0000001104217210 */ /* 0x000fc400007e24ff */
[----:B------:R-:W-:Y:S01]  /*05a0*/  SEL R17, R9, RZ, P6 ;  /* 0x000000ff09117207 */ /* 0x000fe20003000000 */
[----:B------:R-:W-:Y:S01]  /*05b0*/  IMAD.WIDE R30, R16, 0x4, R30 ;  /* 0x00000004101e7825 */ /* 0x000fe200078e021e */
[----:B------:R-:W-:Y:S02]  /*05c0*/  SEL R5, R10, RZ, P6 ;  /* 0x000000ff0a057207 */ /* 0x000fe40003000000 */
[----:B------:R-:W-:Y:S01]  /*05d0*/  LEA R9, P0, R8, UR6, 0x2 ;  /* 0x0000000608097c11 */ /* 0x000fe2000f8010ff */
[----:B------:R-:W-:Y:S01]  /*05e0*/  IMAD.WIDE R32, R2, 0x4, R32 ;  /* 0x0000000402207825 */ /* 0x000fe200078e0220 */
[----:B------:R-:W-:Y:S01]  /*05f0*/  SEL R10, R11, RZ, P6 ;  /* 0x000000ff0b0a7207 */ /* 0x000fe20003000000 */
[----:B------:R1:W3:Y:S01]  /*0600*/  @P6 LDG.E.EL R26, desc[UR4][R30.64+-0x30000] ;  /* 0xfd0000041e1a6981 */ /* 0x0002e2000c2e1900 */
[--C-:B------:R-:W-:Y:S02]  /*0610*/  SHF.R.U32.HI R6, RZ, 0x19, R17.reuse ;  /* 0x00000019ff067819 */ /* 0x100fe40000011611 */
[----:B------:R-:W-:Y:S01]  /*0620*/  LEA.HI.X R17, R8, UR7, R17, 0x2, P0 ;  /* 0x0000000708117c11 */ /* 0x000fe200080f1411 */
[----:B------:R-:W-:Y:S01]  /*0630*/  IMAD.WIDE R32, R16, 0x4, R32 ;  /* 0x0000000410207825 */ /* 0x000fe200078e0220 */
[----:B------:R-:W-:-:S02]  /*0640*/  LOP3.LUT R6, R6, 0x40, RZ, 0xc0, !PT ;  /* 0x0000004006067812 */ /* 0x000fc400078ec0ff */
[----:B------:R-:W-:Y:S02]  /*0650*/  SHF.R.U32.HI R8, RZ, 0x19, R10 ;  /* 0x00000019ff087819 */ /* 0x000fe4000001160a */
[----:B-1----:R-:W-:Y:S01]  /*0660*/  LEA R31, P2, R5, UR6, 0x2 ;  /* 0x00000006051f7c11 */ /* 0x002fe2000f8410ff */
[----:B------:R1:W4:Y:S01]  /*0670*/  @P6 LDG.E.EL R27, desc[UR4][R32.64+-0x30000] ;  /* 0xfd000004201b6981 */ /* 0x000322000c2e1900 */
[----:B------:R-:W-:Y:S02]  /*0680*/  IADD3 R6, P0, P1, R7, R9, R6 ;  /* 0x0000000907067210 */ /* 0x000fe4000791e006 */
[----:B------:R-:W-:Y:S02]  /*0690*/  LOP3.LUT R30, R8, 0x40, RZ, 0xc0, !PT ;  /* 0x00000040081e7812 */ /* 0x000fe400078ec0ff */
[----:B------:R-:W-:Y:S02]  /*06a0*/  CS2R R8, SRZ ;  /* 0x0000000000087805 */ /* 0x000fe4000001ff00 */
[----:B------:R-:W-:-:S02]  /*06b0*/  LEA.HI.X R5, R5, UR7, R10, 0x2, P2 ;  /* 0x0000000705057c11 */ /* 0x000fc400090f140a */
[----:B------:R-:W-:-:S06]  /*06c0*/  CS2R R10, SRZ ;  /* 0x00000000000a7805 */ /* 0x000fcc000001ff00 */
[----:B------:R5:W3:Y:S01]  /*06d0*/  @P3 LDG.E.EL.128 R8, desc[UR4][R18.64] ;  /* 0x0000000412083981 */ /* 0x000ae2000c2e1d00 */
[----:B------:R-:W-:Y:S02]  /*06e0*/  IADD3 R30, P2, P4, R7, R31, R30 ;  /* 0x0000001f071e7210 */ /* 0x000fe40007c5e01e */
[----:B------:R-:W-:-:S03]  /*06f0*/  IADD3.X R7, R4, R17, RZ, P0, P1 ;  /* 0x0000001104077210 */ /* 0x000fc600007e24ff */
[----:B------:R-:W-:Y:S01]  /*0700*/  IMAD.WIDE R6, R2, 0x4, R6 ;  /* 0x0000000402067825 */ /* 0x000fe200078e0206 */
[----:B------:R-:W-:Y:S02]  /*0710*/  IADD3.X R31, R4, R5, RZ, P2, P4 ;  /* 0x00000005041f7210 */ /* 0x000fe400017e84ff */
[----:B------:R-:W-:Y:S01]  /*0720*/  CS2R R4, SRZ ;  /* 0x0000000000047805 */ /* 0x000fe2000001ff00 */
[----:B-1----:R-:W-:Y:S01]  /*0730*/  IMAD.WIDE R32, R16, 0x4, R6 ;  /* 0x0000000410207825 */ /* 0x002fe200078e0206 */
[----:B------:R-:W-:-:S06]  /*0740*/  CS2R R6, SRZ ;  /* 0x0000000000067805 */ /* 0x000fcc000001ff00 */
[----:B------:R1:W4:Y:S01]  /*0750*/  @P3 LDG.E.EL.128 R4, desc[UR4][R12.64] ;  /* 0x000000040c043981 */ /* 0x000322000c2e1d00 */
[----:B------:R-:W-:-:S04]  /*0760*/  IMAD.WIDE R30, R2, 0x4, R30 ;  /* 0x00000004021e7825 */ /* 0x000fc800078e021e */
[----:B------:R-:W-:Y:S01]  /*0770*/  IMAD.WIDE R30, R16, 0x4, R30 ;  /* 0x00000004101e7825 */ /* 0x000fe200078e021e */
[----:B------:R-:W-:-:S03]  /*0780*/  LOP3.LUT R3, R3, 0xfffffc00, RZ, 0xc0, !PT ;  /* 0xfffffc0003037812 */ /* 0x000fc600078ec0ff */
[----:B------:R-:W-:Y:S02]  /*0790*/  IMAD.MOV.U32 R25, RZ, RZ, RZ ;  /* 0x000000ffff197224 */ /* 0x000fe400078e00ff */
[----:B-----5:R-:W-:-:S04]  /*07a0*/  IMAD.IADD R18, R0, 0x1, -R3 ;  /* 0x0000000100127824 */ /* 0x020fc800078e0a03 */
[----:B------:R-:W-:Y:S02]  /*07b0*/  IMAD R18, R29, 0x10000, R18 ;  /* 0x000100001d127824 */ /* 0x000fe400078e0212 */
[----:B------:R-:W-:Y:S02]  /*07c0*/  IMAD.MOV.U32 R28, RZ, RZ, RZ ;  /* 0x000000ffff1c7224 */ /* 0x000fe400078e00ff */
[----:B------:R-:W-:-:S04]  /*07d0*/  IMAD.MOV.U32 R23, RZ, RZ, RZ ;  /* 0x000000ffff177224 */ /* 0x000fc800078e00ff */
[----:B------:R-:W5:Y:S04]  /*07e0*/  @P6 LDG.E.EL R28, desc[UR4][R32.64+-0x30000] ;  /* 0xfd000004201c6981 */ /* 0x000f68000c2e1900 */
[----:B------:R-:W5:Y:S01]  /*07f0*/  @P6 LDG.E.EL R23, desc[UR4][R30.64+-0x30000] ;  /* 0xfd0000041e176981 */ /* 0x000f62000c2e1900 */
[----:B--2---:R-:W-:-:S04]  /*0800*/  SEL R2, R15, RZ, P3 ;  /* 0x000000ff0f027207 */ /* 0x004fc80001800000 */
[----:B------:R-:W-:Y:S02]  /*0810*/  SHF.R.U32.HI R15, RZ, 0x1b, R2 ;  /* 0x0000001bff0f7819 */ /* 0x000fe40000011602 */
[----:B------:R-:W-:Y:S02]  /*0820*/  SEL R14, R14, RZ, P3 ;  /* 0x000000ff0e0e7207 */ /* 0x000fe40001800000 */
[----:B------:R-:W-:-:S04]  /*0830*/  LOP3.LUT R15, R15, 0x10, RZ, 0xc0, !PT ;  /* 0x000000100f0f7812 */ /* 0x000fc800078ec0ff */
[----:B------:R-:W-:-:S05]  /*0840*/  IADD3 R15, P0, R15, R14, RZ ;  /* 0x0000000e0f0f7210 */ /* 0x000fca0007f1e0ff */
[----:B------:R-:W-:Y:S02]  /*0850*/  IMAD.X R14, RZ, RZ, R2, P0 ;  /* 0x000000ffff0e7224 */ /* 0x000fe400000e0602 */
[----:B------:R-:W-:-:S03]  /*0860*/  VIADD R2, R0, 0x200 ;  /* 0x0000020000027836 */ /* 0x000fc60000000000 */
[C---:B------:R-:W-:Y:S01]  /*0870*/  SHF.L.U64.HI R14, R15.reuse, 0x6, R14 ;  /* 0x000000060f0e7819 */ /* 0x040fe2000001020e */
[----:B------:R-:W-:Y:S02]  /*0880*/  IMAD.SHL.U32 R15, R15, 0x40, RZ ;  /* 0x000000400f0f7824 */ /* 0x000fe400078e00ff */
[----:B------:R-:W-:-:S05]  /*0890*/  IMAD.HI R2, R2, 0x66666667, RZ ;  /* 0x6666666702027827 */ /* 0x000fca00078e02ff */
[----:B------:R-:W-:Y:S02]  /*08a0*/  SHF.R.U32.HI R17, RZ, 0x1f, R2 ;  /* 0x0000001fff117819 */ /* 0x000fe40000011602 */
[----:B---3--:R-:W-:Y:S02]  /*08b0*/  SEL R9, R9, RZ, P3 ;  /* 0x000000ff09097207 */ /* 0x008fe40001800000 */
[----:B-1----:R-:W-:Y:S02]  /*08c0*/  SEL R12, R8, RZ, P3 ;  /* 0x000000ff080c7207 */ /* 0x002fe40001800000 */
[----:B------:R-:W-:Y:S02]  /*08d0*/  SHF.R.U32.HI R16, RZ, 0x19, R9 ;  /* 0x00000019ff107819 */ /* 0x000fe40000011609 */
[----:B------:R-:W-:Y:S02]  /*08e0*/  SEL R11, R11, RZ, P3 ;  /* 0x000000ff0b0b7207 */ /* 0x000fe40001800000 */
[----:B------:R-:W-:-:S02]  /*08f0*/  LEA R13, P0, R12, UR6, 0x2 ;  /* 0x000000060c0d7c11 */ /* 0x000fc4000f8010ff */
[----:B------:R-:W-:Y:S02]  /*0900*/  LOP3.LUT R16, R16, 0x40, RZ, 0xc0, !PT ;  /* 0x0000004010107812 */ /* 0x000fe400078ec0ff */
[----:B------:R-:W-:Y:S02]  /*0910*/  SEL R8, R10, RZ, P3 ;  /* 0x000000ff0a087207 */ /* 0x000fe40001800000 */
[----:B------:R-:W-:Y:S02]  /*0920*/  SHF.R.U32.HI R10, RZ, 0x19, R11 ;  /* 0x00000019ff0a7819 */ /* 0x000fe4000001160b */
[----:B------:R-:W-:Y:S02]  /*0930*/  LEA.HI.X R9, R12, UR7, R9, 0x2, P0 ;  /* 0x000000070c097c11 */ /* 0x000fe400080f1409 */
[----:B------:R-:W-:Y:S02]  /*0940*/  IADD3 R12, P0, P1, R15, R13, R16 ;  /* 0x0000000d0f0c7210 */ /* 0x000fe4000791e010 */
[----:B------:R-:W-:-:S02]  /*0950*/  LEA R13, P2, R8, UR6, 0x2 ;  /* 0x00000006080d7c11 */ /* 0x000fc4000f8410ff */
[----:B------:R-:W-:Y:S02]  /*0960*/  LOP3.LUT R10, R10, 0x40, RZ, 0xc0, !PT ;  /* 0x000000400a0a7812 */ /* 0x000fe400078ec0ff */
[----:B------:R-:W-:Y:S02]  /*0970*/  LEA.HI.X R11, R8, UR7, R11, 0x2, P2 ;  /* 0x00000007080b7c11 */ /* 0x000fe400090f140b */
[----:B------:R-:W-:Y:S02]  /*0980*/  IADD3 R10, P2, P4, R15, R13, R10 ;  /* 0x0000000d0f0a7210 */ /* 0x000fe40007c5e00a */
[----:B------:R-:W-:Y:S01]  /*0990*/  IADD3.X R13, R14, R9, RZ, P0, P1 ;  /* 0x000000090e0d7210 */ /* 0x000fe200007e24ff */
[----:B------:R-:W-:Y:S01]  /*09a0*/  IMAD.SHL.U32 R9, R21, 0x100, RZ ;  /* 0x0000010015097824 */ /* 0x000fe200078e00ff */
[----:B------:R-:W-:Y:S02]  /*09b0*/  LEA.HI.SX32 R8, R2, R17, 0xf ;  /* 0x0000001102087211 */ /* 0x000fe400078f7aff */
[----:B------:R-:W-:Y:S01]  /*09c0*/  IADD3.X R11, R14, R11, RZ, P2, P4 ;  /* 0x0000000b0e0b7210 */ /* 0x000fe200017e84ff */
[----:B------:R-:W-:Y:S01]  /*09d0*/  IMAD.WIDE R12, R9, 0x4, R12 ;  /* 0x00000004090c7825 */ /* 0x000fe200078e020c */
[----:B----4-:R-:W-:-:S03]  /*09e0*/  SEL R17, R5, RZ, P3 ;  /* 0x000000ff05117207 */ /* 0x010fc60001800000 */
[----:B------:R-:W-:Y:S02]  /*09f0*/  IMAD.SHL.U32 R8, R8, 0x20000, RZ ;  /* 0x0002000008087824 */ /* 0x000fe400078e00ff */
[----:B------:R-:W-:Y:S01]  /*0a00*/  IMAD.WIDE R10, R9, 0x4, R10 ;  /* 0x00000004090a7825 */ /* 0x000fe200078e020a */
[----:B------:R-:W-:-:S03]  /*0a10*/  SEL R16, R4, RZ, P3 ;  /* 0x000000ff04107207 */ /* 0x000fc60001800000 */
[----:B------:R-:W-:Y:S01]  /*0a20*/  IMAD.WIDE R12, R8, 0x4, R12 ;  /* 0x00000004080c7825 */ /* 0x000fe200078e020c */
[----:B------:R-:W-:Y:S02]  /*0a30*/  SEL R4, R7, RZ, P3 ;  /* 0x000000ff07047207 */ /* 0x000fe40001800000 */
[----:B------:R-:W-:Y:S01]  /*0a40*/  SHF.R.U32.HI R5, RZ, 0x19, R17 ;  /* 0x00000019ff057819 */ /* 0x000fe20000011611 */
[----:B------:R-:W-:Y:S01]  /*0a50*/  IMAD.MOV.U32 R2, RZ, RZ, RZ ;  /* 0x000000ffff027224 */ /* 0x000fe200078e00ff */
[----:B------:R-:W-:Y:S01]  /*0a60*/  LEA R19, P0, R16, UR6, 0x2 ;  /* 0x0000000610137c11 */ /* 0x000fe2000f8010ff */
[----:B------:R-:W-:Y:S01]  /*0a70*/  IMAD.WIDE R10, R8, 0x4, R10 ;  /* 0x00000004080a7825 */ /* 0x000fe200078e020a */
[----:B------:R1:W2:Y:S03]  /*0a80*/  @P3 LDG.E.EL R25, desc[UR4][R12.64+-0x30000] ;  /* 0xfd0000040c193981 */ /* 0x0002a6000c2e1900 */
[----:B------:R-:W-:Y:S01]  /*0a90*/  IMAD.SHL.U32 R7, R24, 0x400, RZ ;  /* 0x0000040018077824 */ /* 0x000fe200078e00ff */
[----:B------:R3:W4:Y:S01]  /*0aa0*/  @P3 LDG.E.EL R2, desc[UR4][R10.64+-0x30000] ;  /* 0xfd0000040a023981 */ /* 0x000722000c2e1900 */
[----:B------:R-:W-:-:S02]  /*0ab0*/  SEL R3, R6, RZ, P3 ;  /* 0x000000ff06037207 */ /* 0x000fc40001800000 */
[----:B-1----:R-:W-:Y:S02]  /*0ac0*/  LOP3.LUT R12, R5, 0x40, RZ, 0xc0, !PT ;  /* 0x00000040050c7812 */ /* 0x002fe400078ec0ff */
[----:B------:R-:W-:Y:S02]  /*0ad0*/  LEA.HI.X R5, R16, UR7, R17, 0x2, P0 ;  /* 0x0000000710057c11 */ /* 0x000fe400080f1411 */
[----:B---3--:R-:W-:Y:S02]  /*0ae0*/  SHF.R.S32.HI R10, RZ, 0x1f, R18 ;  /* 0x0000001fff0a7819 */ /* 0x008fe40000011412 */
[----:B------:R-:W-:Y:S02]  /*0af0*/  IADD3 R6, P0, R7, R18, RZ ;  /* 0x0000001207067210 */ /* 0x000fe40007f1e0ff */
[----:B------:R-:W-:Y:S02]  /*0b00*/  IADD3 R18, P1, P2, R15, R19, R12 ;  /* 0x000000130f127210 */ /* 0x000fe40007a3e00c */
[----:B------:R-:W-:-:S02]  /*0b10*/  SHF.R.U32.HI R11, RZ, 0x19, R4 ;  /* 0x00000019ff0b7819 */ /* 0x000fc40000011604 */
[----:B------:R-:W-:Y:S02]  /*0b20*/  LEA.HI.X.SX32 R7, R7, R10, 0x1, P0 ;  /* 0x0000000a07077211 */ /* 0x000fe400000f0eff */
[----:B------:R-:W-:Y:S02]  /*0b30*/  LEA R12, P0, R3, UR6, 0x2 ;  /* 0x00000006030c7c11 */ /* 0x000fe4000f8010ff */
[----:B------:R-:W-:Y:S02]  /*0b40*/  LOP3.LUT R10, R11, 0x40, RZ, 0xc0, !PT ;  /* 0x000000400b0a7812 */ /* 0x000fe400078ec0ff */
[----:B------:R-:W-:Y:S02]  /*0b50*/  IADD3.X R19, R14, R5, RZ, P1, P2 ;  /* 0x000000050e137210 */ /* 0x000fe40000fe44ff */
[----:B------:R-:W-:Y:S01]  /*0b60*/  LEA.HI.X R3, R3, UR7, R4, 0x2, P0 ;  /* 0x0000000703037c11 */ /* 0x000fe200080f1404 */
[----:B------:R-:W-:Y:S01]  /*0b70*/  ULDC.64 UR6, c[0x0][0x218] ;  /* 0x0000860000067ab9 */ /* 0x000fe20000000a00 */
[----:B------:R-:W-:-:S02]  /*0b80*/  LOP3.LUT R5, R24, 0xffffffc0, RZ, 0xc0, !PT ;  /* 0xffffffc018057812 */ /* 0x000fc400078ec0ff */
[C---:B------:R-:W-:Y:S01]  /*0b90*/  SHF.L.U64.HI R7, R6.reuse, 0x2, R7 ;  /* 0x0000000206077819 */ /* 0x040fe20000010207 */
[----:B------:R-:W-:Y:S01]  /*0ba0*/  IMAD.SHL.U32 R6, R6, 0x4, RZ ;  /* 0x0000000406067824 */ /* 0x000fe200078e00ff */
[----:B------:R-:W-:Y:S01]  /*0bb0*/  IADD3 R4, P0, P1, R15, R12, R10 ;  /* 0x0000000c0f047210 */ /* 0x000fe2000791e00a */
[----:B------:R-:W-:Y:S01]  /*0bc0*/  IMAD.WIDE R18, R9, 0x4, R18 ;  /* 0x0000000409127825 */ /* 0x000fe200078e0212 */
[C---:B------:R-:W-:Y:S02]  /*0bd0*/  ISETP.NE.AND P4, PT, R5.reuse, 0x80, PT ;  /* 0x000000800500780c */ /* 0x040fe40003f85270 */
[----:B------:R-:W-:Y:S02]  /*0be0*/  ISETP.NE.AND P5, PT, R5, 0x40, PT ;  /* 0x000000400500780c */ /* 0x000fe40003fa5270 */
[----:B------:R-:W-:Y:S01]  /*0bf0*/  IADD3.X R5, R14, R3, RZ, P0, P1 ;  /* 0x000000030e057210 */ /* 0x000fe200007e24ff */
[----:B------:R-:W-:Y:S01]  /*0c00*/  IMAD.MOV.U32 R3, RZ, RZ, RZ ;  /* 0x000000ffff037224 */ /* 0x000fe200078e00ff */
[----:B------:R-:W-:Y:S01]  /*0c10*/  IADD3 R10, P0, R6, UR6, RZ ;  /* 0x00000006060a7c10 */ /* 0x000fe2000ff1e0ff */
[----:B------:R-:W-:-:S03]  /*0c20*/  IMAD.WIDE R18, R8, 0x4, R18 ;  /* 0x0000000408127825 */ /* 0x000fc600078e0212 */
[----:B------:R-:W-:Y:S02]  /*0c30*/  IADD3.X R11, R7, UR7, RZ, P0, !PT ;  /* 0x00000007070b7c10 */ /* 0x000fe400087fe4ff */
[----:B------:R-:W-:Y:S01]  /*0c40*/  IADD3 R6, P0, R6, UR8, RZ ;  /* 0x0000000806067c10 */ /* 0x000fe2000ff1e0ff */
[----:B------:R1:W3:Y:S01]  /*0c50*/  @P3 LDG.E.EL R3, desc[UR4][R18.64+-0x30000] ;  /* 0xfd00000412033981 */ /* 0x0002e2000c2e1900 */
[----:B------:R-:W-:Y:S02]  /*0c60*/  CS2R R16, SRZ ;  /* 0x0000000000107805 */ /* 0x000fe4000001ff00 */
[----:B------:R-:W-:Y:S02]  /*0c70*/  IADD3.X R7, R7, UR9, RZ, P0, !PT ;  /* 0x0000000907077c10 */ /* 0x000fe400087fe4ff */
[----:B------:R-:W-:Y:S02]  /*0c80*/  CS2R R12, SRZ ;  /* 0x00000000000c7805 */ /* 0x000fe4000001ff00 */
[----:B------:R-:W-:-:S02]  /*0c90*/  CS2R R14, SRZ ;  /* 0x00000000000e7805 */ /* 0x000fc4000001ff00 */
[----:B-1----:R-:W-:-:S04]  /*0ca0*/  CS2R R18, SRZ ;  /* 0x0000000000127805 */ /* 0x002fc8000001ff00 */
[----:B------:R-:W2:Y:S04]  /*0cb0*/  @!P5 LDG.E.128 R12, desc[UR4][R10.64+-0x40000] ;  /* 0xfc0000040a0cd981 */ /* 0x000ea8000c1e1d00 */
[----:B------:R1:W3:Y:S01]  /*0cc0*/  @!P4 LDG.E.128 R16, desc[UR4][R6.64+-0x80000] ;  /* 0xf80000040610c981 */ /* 0x0002e2000c1e1d00 */
[----:B0-----:R-:W-:Y:S01]  /*0cd0*/  IMAD.HI R30, R22, 0x66666667, RZ ;  /* 0x66666667161e7827 */ /* 0x001fe200078e02ff */
[----:B------:R-:W-:-:S03]  /*0ce0*/  LOP3.LUT R31, R20, 0xfffffc00, RZ, 0xc0, !PT ;  /* 0xfffffc00141f7812 */ /* 0x000fc600078ec0ff */
[----:B------:R-:W-:Y:S01]  /*0cf0*/  IMAD.WIDE R4, R9, 0x4, R4 ;  /* 0x0000000409047825 */ /* 0x000fe200078e0204 */
[----:B------:R-:W-:-:S03]  /*0d00*/  SHF.R.U32.HI R9, RZ, 0x1f, R30 ;  /* 0x0000001fff097819 */ /* 0x000fc6000001161e */
[----:B------:R-:W-:Y:S01]  /*0d10*/  IMAD.IADD R31, R22, 0x1, -R31 ;  /* 0x00000001161f7824 */ /* 0x000fe200078e0a1f */
[----:B------:R-:W-:Y:S01]  /*0d20*/  LEA.HI.SX32 R30, R30, R9, 0xf ;  /* 0x000000091e1e7211 */ /* 0x000fe200078f7aff */
[----:B------:R-:W-:-:S04]  /*0d30*/  IMAD.WIDE R4, R8, 0x4, R4 ;  /* 0x0000000408047825 */ /* 0x000fc800078e0204 */
[----:B------:R-:W-:Y:S02]  /*0d40*/  IMAD R31, R30, 0x10000, R31 ;  /* 0x000100001e1f7824 */ /* 0x000fe400078e021f */
[----:B------:R-:W-:-:S03]  /*0d50*/  IMAD.SHL.U32 R8, R21, 0x400, RZ ;  /* 0x0000040015087824 */ /* 0x000fc600078e00ff */
[----:B-1----:R-:W-:Y:S02]  /*0d60*/  SHF.R.S32.HI R7, RZ, 0x1f, R31 ;  /* 0x0000001fff077819 */ /* 0x002fe4000001141f */
[----:B------:R-:W-:Y:S01]  /*0d70*/  IADD3 R31, P0, R8, R31, RZ ;  /* 0x0000001f081f7210 */ /* 0x000fe20007f1e0ff */
[----:B------:R-:W-:Y:S01]  /*0d80*/  IMAD.MOV.U32 R20, RZ, RZ, RZ ;  /* 0x000000ffff147224 */ /* 0x000fe200078e00ff */
[----:B------:R-:W-:Y:S02]  /*0d90*/  SEL R27, R27, RZ, P6 ;  /* 0x000000ff1b1b7207 */ /* 0x000fe40003000000 */
[----:B------:R-:W-:Y:S01]  /*0da0*/  LEA.HI.X.SX32 R6, R8, R7, 0x1, P0 ;  /* 0x0000000708067211 */ /* 0x000fe200000f0eff */
[----:B------:R-:W-:Y:S01]  /*0db0*/  IMAD.SHL.U32 R7, R31, 0x4, RZ ;  /* 0x000000041f077824 */ /* 0x000fe200078e00ff */
[----:B------:R-:W-:Y:S01]  /*0dc0*/  ISETP.GE.AND P1, PT, R24, 0x40, PT ;  /* 0x000000401800780c */ /* 0x000fe20003f26270 */
[----:B------:R0:W4:Y:S01]  /*0dd0*/  @P3 LDG.E.EL R20, desc[UR4][R4.64+-0x30000] ;  /* 0xfd00000404143981 */ /* 0x000122000c2e1900 */
[----:B------:R-:W-:-:S02]  /*0de0*/  SEL R26, R26, RZ, P6 ;  /* 0x000000ff1a1a7207 */ /* 0x000fc40003000000 */
[----:B------:R-:W-:Y:S02]  /*0df0*/  SHF.L.U64.HI R6, R31, 0x2, R6 ;  /* 0x000000021f067819 */ /* 0x000fe40000010206 */
[----:B------:R-:W-:Y:S02]  /*0e00*/  IADD3 R32, P0, R7, UR6, RZ ;  /* 0x0000000607207c10 */ /* 0x000fe4000ff1e0ff */
[----:B0-----:R-:W-:Y:S02]  /*0e10*/  LOP3.LUT R4, R21, 0xffffffc0, RZ, 0xc0, !PT ;  /* 0xffffffc015047812 */ /* 0x001fe400078ec0ff */
[----:B------:R-:W-:Y:S02]  /*0e20*/  IADD3.X R33, R6, UR7, RZ, P0, !PT ;  /* 0x0000000706217c10 */ /* 0x000fe400087fe4ff */
[----:B------:R-:W-:Y:S01]  /*0e30*/  ISETP.NE.AND P2, PT, R4, 0x80, PT ;  /* 0x000000800400780c */ /* 0x000fe20003f45270 */
[----:B------:R-:W-:Y:S01]  /*0e40*/  IMAD R8, R29, -0x50000, R0 ;  /* 0xfffb00001d087824 */ /* 0x000fe200078e0200 */
[----:B-----5:R-:W-:-:S02]  /*0e50*/  SEL R9, R28, RZ, P6 ;  /* 0x000000ff1c097207 */ /* 0x020fc40003000000 */
[----:B------:R-:W-:Y:S01]  /*0e60*/  CS2R R10, SRZ ;  /* 0x00000000000a7805 */ /* 0x000fe2000001ff00 */
[----:B------:R-:W-:Y:S02]  /*0e70*/  IMAD R29, R29, 0x10000, R8 ;  /* 0x000100001d1d7824 */ /* 0x000fe400078e0208 */
[----:B------:R-:W-:-:S04]  /*0e80*/  IMAD R31, R30, -0x50000, R22 ;  /* 0xfffb00001e1f7824 */ /* 0x000fc800078e0216 */
[----:B------:R-:W-:Y:S01]  /*0e90*/  IMAD R30, R30, 0x10000, R31 ;  /* 0x000100001e1e7824 */ /* 0x000fe200078e021f */
[----:B--2---:R-:W-:Y:S02]  /*0ea0*/  SEL R24, R12, RZ, !P5 ;  /* 0x000000ff0c187207 */ /* 0x004fe40006800000 */
[----:B---3--:R-:W-:Y:S02]  /*0eb0*/  SEL R16, R16, RZ, !P4 ;  /* 0x000000ff10107207 */ /* 0x008fe40006000000 */
[----:B------:R-:W-:Y:S02]  /*0ec0*/  SEL R17, R17, RZ, !P4 ;  /* 0x000000ff11117207 */ /* 0x000fe40006000000 */
[----:B------:R-:W-:Y:S02]  /*0ed0*/  @P5 SEL R24, R16, R27, !P4 ;  /* 0x0000001b10185207 */ /* 0x000fe40006000000 */
[----:B------:R-:W-:Y:S02]  /*0ee0*/  SEL R27, R13, RZ, !P5 ;  /* 0x000000ff0d1b7207 */ /* 0x000fe40006800000 */
[----:B------:R-:W-:-:S02]  /*0ef0*/  @P5 SEL R27, R17, R26, !P4 ;  /* 0x0000001a111b5207 */ /* 0x000fc40006000000 */
[----:B------:R-:W0:Y:S01]  /*0f00*/  LDC.64 R16, c[0x0][0x210] ;  /* 0x00008400ff107b82 */ /* 0x000e220000000a00 */
[----:B------:R-:W-:-:S04]  /*0f10*/  IADD3 R12, P0, R7, UR8, RZ ;  /* 0x00000008070c7c10 */ /* 0x000fc8000ff1e0ff */
[----:B------:R-:W-:Y:S02]  /*0f20*/  IADD3.X R13, R6, UR9, RZ, P0, !PT ;  /* 0x00000009060d7c10 */ /* 0x000fe400087fe4ff */
[----:B------:R-:W-:Y:S02]  /*0f30*/  CS2R R6, SRZ ;  /* 0x0000000000067805 */ /* 0x000fe4000001ff00 */
[----:B------:R-:W-:Y:S02]  /*0f40*/  ISETP.NE.AND P0, PT, R4, 0x40, PT ;  /* 0x000000400400780c */ /* 0x000fe40003f05270 */
[----:B------:R-:W-:Y:S02]  /*0f50*/  CS2R R4, SRZ ;  /* 0x0000000000047805 */ /* 0x000fe4000001ff00 */
[----:B------:R-:W-:Y:S02]  /*0f60*/  SEL R18, R18, RZ, !P4 ;  /* 0x000000ff12127207 */ /* 0x000fe40006000000 */
[----:B------:R-:W-:-:S02]  /*0f70*/  SEL R26, R14, RZ, !P5 ;  /* 0x000000ff0e1a7207 */ /* 0x000fc40006800000 */
[----:B------:R-:W-:Y:S01]  /*0f80*/  @P5 SEL R26, R18, R9, !P4 ;  /* 0x00000009121a5207 */ /* 0x000fe20006000000 */
[----:B------:R1:W2:Y:S01]  /*0f90*/  @!P2 LDG.E.128 R4, desc[UR4][R12.64+-0x80000] ;  /* 0xf80000040c04a981 */ /* 0x0002a2000c1e1d00 */
[----:B------:R-:W-:Y:S02]  /*0fa0*/  CS2R R8, SRZ ;  /* 0x0000000000087805 */ /* 0x000fe4000001ff00 */
[----:B------:R-:W-:Y:S02]  /*0fb0*/  SEL R19, R19, RZ, !P4 ;  /* 0x000000ff13137207 */ /* 0x000fe40006000000 */
[----:B------:R-:W-:Y:S02]  /*0fc0*/  SEL R22, R15, RZ, !P5 ;  /* 0x000000ff0f167207 */ /* 0x000fe40006800000 */
[----:B------:R-:W-:Y:S01]  /*0fd0*/  CS2R R14, SRZ ;  /* 0x00000000000e7805 */ /* 0x000fe2000001ff00 */
[----:B------:R0:W3:Y:S01]  /*0fe0*/  @!P0 LDG.E.128 R8, desc[UR4][R32.64+-0x40000] ;  /* 0xfc00000420088981 */ /* 0x0000e2000c1e1d00 */
[----:B-1----:R-:W-:-:S02]  /*0ff0*/  SEL R12, R23, RZ, P6 ;  /* 0x000000ff170c7207 */ /* 0x002fc40003000000 */
[----:B------:R-:W-:Y:S02]  /*1000*/  ISETP.GE.AND P6, PT, R21, 0x40, PT ;  /* 0x000000401500780c */ /* 0x000fe40003fc6270 */
[----:B------:R-:W-:Y:S02]  /*1010*/  @P5 SEL R22, R19, R12, !P4 ;  /* 0x0000000c13165207 */ /* 0x000fe40006000000 */
[----:B------:R-:W-:Y:S01]  /*1020*/  CS2R R12, SRZ ;  /* 0x00000000000c7805 */ /* 0x000fe2000001ff00 */
[--C-:B0-----:R-:W-:Y:S01]  /*1030*/  IMAD.WIDE R32, R29, 0x4, R16.reuse ;  /* 0x000000041d207825 */ /* 0x101fe200078e0210 */
[----:B------:R-:W-:Y:S01]  /*1040*/  CS2R R18, SRZ ;  /* 0x0000000000127805 */ /* 0x000fe2000001ff00 */
[----:B------:R-:W0:Y:S02]  /*1050*/  LDC.64 R28, c[0x0][0x238] ;  /* 0x00008e00ff1c7b82 */ /* 0x000e240000000a00 */
[----:B------:R-:W-:Y:S01]  /*1060*/  IMAD.WIDE R30, R30, 0x4, R16 ;  /* 0x000000041e1e7825 */ /* 0x000fe200078e0210 */
[----:B------:R-:W-:Y:S01]  /*1070*/  CS2R R16, SRZ ;  /* 0x0000000000107805 */ /* 0x000fe2000001ff00 */
[----:B------:R-:W5:Y:S05]  /*1080*/  @!P1 LDG.E.128 R12, desc[UR4][R32.64] ;  /* 0x00000004200c9981 */ /* 0x000f6a000c1e1d00 */
[----:B------:R-:W5:Y:S01]  /*1090*/  @!P6 LDG.E.128 R16, desc[UR4][R30.64] ;  /* 0x000000041e10e981 */ /* 0x000f62000c1e1d00 */
[----:B------:R-:W-:-:S02]  /*10a0*/  SEL R25, R25, RZ, P3 ;  /* 0x000000ff19197207 */ /* 0x000fc40001800000 */
[----:B------:R-:W-:Y:S01]  /*10b0*/  SEL R3, R3, RZ, P3 ;  /* 0x000000ff03037207 */ /* 0x000fe20001800000 */
[----:B0-----:R-:W-:Y:S01]  /*10c0*/  IMAD.WIDE R28, R0, 0x4, R28 ;  /* 0x00000004001c7825 */ /* 0x001fe200078e021c */
[----:B--2---:R-:W-:Y:S02]  /*10d0*/  SEL R4, R4, RZ, !P2 ;  /* 0x000000ff04047207 */ /* 0x004fe40005000000 */
[----:B------:R-:W-:Y:S02]  /*10e0*/  SEL R6, R6, RZ, !P2 ;  /* 0x000000ff06067207 */ /* 0x000fe40005000000 */
[----:B------:R-:W-:Y:S02]  /*10f0*/  SEL R5, R5, RZ, !P2 ;  /* 0x000000ff05057207 */ /* 0x000fe40005000000 */
[----:B---3--:R-:W-:Y:S02]  /*1100*/  SEL R8, R8, RZ, !P0 ;  /* 0x000000ff08087207 */ /* 0x008fe40004000000 */
[----:B------:R-:W-:-:S02]  /*1110*/  @P0 SEL R8, R4, R25, !P2 ;  /* 0x0000001904080207 */ /* 0x000fc40005000000 */
[----:B------:R-:W-:Y:S02]  /*1120*/  SEL R10, R10, RZ, !P0 ;  /* 0x000000ff0a0a7207 */ /* 0x000fe40004000000 */
[----:B----4-:R-:W-:Y:S02]  /*1130*/  SEL R4, R2, RZ, P3 ;  /* 0x000000ff02047207 */ /* 0x010fe40001800000 */
[----:B------:R-:W-:Y:S02]  /*1140*/  @P0 SEL R10, R6, R3, !P2 ;  /* 0x00000003060a0207 */ /* 0x000fe40005000000 */
[----:B------:R-:W-:Y:S02]  /*1150*/  SEL R9, R9, RZ, !P0 ;  /* 0x000000ff09097207 */ /* 0x000fe40004000000 */
[----:B------:R-:W-:Y:S02]  /*1160*/  @P0 SEL R9, R5, R4, !P2 ;  /* 0x0000000405090207 */ /* 0x000fe40005000000 */
[----:B-----5:R-:W-:-:S02]  /*1170*/  SEL R3, R12, RZ, !P1 ;  /* 0x000000ff0c037207 */ /* 0x020fc40004800000 */
[----:B------:R-:W-:Y:S02]  /*1180*/  SEL R7, R7, RZ, !P2 ;  /* 0x000000ff07077207 */ /* 0x000fe40005000000 */
[----:B------:R-:W-:Y:S02]  /*1190*/  SEL R4, R13, RZ, !P1 ;  /* 0x000000ff0d047207 */ /* 0x000fe40004800000 */
[----:B------:R-:W-:Y:S02]  /*11a0*/  SEL R24, R3, R24, !P1 ;  /* 0x0000001803187207 */ /* 0x000fe40004800000 */
[----:B------:R-:W-:Y:S02]  /*11b0*/  @P2 SEL R7, R20, RZ, P3 ;  /* 0x000000ff14072207 */ /* 0x000fe40001800000 */
[----:B------:R-:W-:Y:S02]  /*11c0*/  SEL R2, R11, RZ, !P0 ;  /* 0x000000ff0b027207 */ /* 0x000fe40004000000 */
[----:B------:R-:W-:-:S02]  /*11d0*/  SEL R5, R14, RZ, !P1 ;  /* 0x000000ff0e057207 */ /* 0x000fc40004800000 */
[----:B------:R-:W-:Y:S02]  /*11e0*/  SEL R15, R15, RZ, !P1 ;  /* 0x000000ff0f0f7207 */ /* 0x000fe40004800000 */
[----:B------:R-:W-:Y:S02]  /*11f0*/  SEL R3, R16, RZ, !P6 ;  /* 0x000000ff10037207 */ /* 0x000fe40007000000 */
[----:B------:R-:W-:Y:S02]  /*1200*/  SEL R0, R17, RZ, !P6 ;  /* 0x000000ff11007207 */ /* 0x000fe40007000000 */
[----:B------:R-:W-:Y:S02]  /*1210*/  SEL R13, R18, RZ, !P6 ;  /* 0x000000ff120d7207 */ /* 0x000fe40007000000 */
[----:B------:R-:W-:Y:S02]  /*1220*/  SEL R11, R19, RZ, !P6 ;  /* 0x000000ff130b7207 */ /* 0x000fe40007000000 */
[----:B------:R-:W-:-:S02]  /*1230*/  SEL R25, R4, R27, !P1 ;  /* 0x0000001b04197207 */ /* 0x000fc40004800000 */
[----:B------:R-:W-:Y:S02]  /*1240*/  SEL R26, R5, R26, !P1 ;  /* 0x0000001a051a7207 */ /* 0x000fe40004800000 */
[----:B------:R-:W-:Y:S02]  /*1250*/  SEL R27, R15, R22, !P1 ;  /* 0x000000160f1b7207 */ /* 0x000fe40004800000 */
[----:B------:R-:W-:Y:S02]  /*1260*/  @P6 SEL R11, R2, R7, !P0 ;  /* 0x00000007020b6207 */ /* 0x000fe40004000000 */
[----:B------:R-:W-:Y:S02]  /*1270*/  SEL R8, R3, R8, !P6 ;  /* 0x0000000803087207 */ /* 0x000fe40007000000 */
[----:B------:R-:W-:Y:S02]  /*1280*/  SEL R9, R0, R9, !P6 ;  /* 0x0000000900097207 */ /* 0x000fe40007000000 */
[----:B------:R-:W-:Y:S01]  /*1290*/  SEL R10, R13, R10, !P6 ;  /* 0x0000000a0d0a7207 */ /* 0x000fe20007000000 */
[----:B------:R-:W-:Y:S04]  /*12a0*/  STG.E.128 desc[UR4][R28.64], R24 ;  /* 0x000000181c007986 */ /* 0x000fe8000c101d04 */
[----:B------:R-:W-:Y:S01]  /*12b0*/  STG.E.128 desc[UR4][R28.64+0x800], R8 ;  /* 0x000800081c007986 */ /* 0x000fe2000c101d04 */
[----:B------:R-:W-:Y:S05]  /*12c0*/  EXIT ;  /* 0x000000000000794d */ /* 0x000fea0003800000 */
.L_x_0:
[----:B------:R-:W-:-:S00]  /*12d0*/  BRA `(.L_x_0) ;  /* 0xfffffffc00fc7947 */ /* 0x000fc0000383ffff */
[----:B------:R-:W-:-:S00]  /*12e0*/  NOP ;  /* 0x0000000000007918 */ /* 0x000fc00000000000 */
        /* <DEDUP_REMOVED lines=9> */
.L_x_1:


//--------------------- .nv.constant0.triton_poi_fused_cat_30 --------------------------
	.section	.nv.constant0.triton_poi_fused_cat_30,"a",@progbits
	.sectionflags	@""
	.align	4
.nv.constant0.triton_poi_fused_cat_30:
	.zero		580
